//
// Generated by NVIDIA NVVM Compiler
//
// Compiler Build ID: CL-36424714
// Cuda compilation tools, release 13.0, V13.0.88
// Based on NVVM 20.0.0
//

.version 9.0
.target sm_100
.address_size 64

	// .globl	_Z32reduce_warp_shfl_register_kernelIfEvPT_PKS0_m

.visible .entry _Z32reduce_warp_shfl_register_kernelIfEvPT_PKS0_m(
	.param .u64 .ptr .align 1 _Z32reduce_warp_shfl_register_kernelIfEvPT_PKS0_m_param_0,
	.param .u64 .ptr .align 1 _Z32reduce_warp_shfl_register_kernelIfEvPT_PKS0_m_param_1,
	.param .u64 _Z32reduce_warp_shfl_register_kernelIfEvPT_PKS0_m_param_2
)
{
	.reg .pred 	%p<9>;
	.reg .b32 	%r<15>;
	.reg .b32 	%f<20>;
	.reg .b64 	%rd<14>;

	ld.param.u64 	%rd6, [_Z32reduce_warp_shfl_register_kernelIfEvPT_PKS0_m_param_0];
	ld.param.u64 	%rd7, [_Z32reduce_warp_shfl_register_kernelIfEvPT_PKS0_m_param_1];
	ld.param.u64 	%rd8, [_Z32reduce_warp_shfl_register_kernelIfEvPT_PKS0_m_param_2];
	mov.u32 	%r1, %tid.x;
	cvt.u64.u32 	%rd1, %r1;
	setp.le.u64 	%p1, %rd8, %rd1;
	mov.f32 	%f19, 0f00000000;
	@%p1 bra 	$L__BB0_3;
	mov.u32 	%r2, %ntid.x;
	mov.u32 	%r3, %nctaid.x;
	mul.lo.s32 	%r4, %r2, %r3;
	cvt.u64.u32 	%rd2, %r4;
	cvta.to.global.u64 	%rd3, %rd7;
	mov.f32 	%f19, 0f00000000;
	mov.u64 	%rd13, %rd1;
$L__BB0_2:
	shl.b64 	%rd9, %rd13, 2;
	add.s64 	%rd10, %rd3, %rd9;
	ld.global.f32 	%f7, [%rd10];
	add.f32 	%f19, %f19, %f7;
	add.s64 	%rd13, %rd13, %rd2;
	setp.lt.u64 	%p2, %rd13, %rd8;
	@%p2 bra 	$L__BB0_2;
$L__BB0_3:
	mov.b32 	%r5, %f19;
	shfl.sync.down.b32	%r6|%p3, %r5, 16, 31, -1;
	mov.b32 	%f8, %r6;
	add.f32 	%f9, %f19, %f8;
	mov.b32 	%r7, %f9;
	shfl.sync.down.b32	%r8|%p4, %r7, 8, 31, -1;
	mov.b32 	%f10, %r8;
	add.f32 	%f11, %f9, %f10;
	mov.b32 	%r9, %f11;
	shfl.sync.down.b32	%r10|%p5, %r9, 4, 31, -1;
	mov.b32 	%f12, %r10;
	add.f32 	%f13, %f11, %f12;
	mov.b32 	%r11, %f13;
	shfl.sync.down.b32	%r12|%p6, %r11, 2, 31, -1;
	mov.b32 	%f14, %r12;
	add.f32 	%f15, %f13, %f14;
	mov.b32 	%r13, %f15;
	shfl.sync.down.b32	%r14|%p7, %r13, 1, 31, -1;
	mov.b32 	%f16, %r14;
	add.f32 	%f4, %f15, %f16;
	and.b64  	%rd11, %rd1, 31;
	setp.ne.s64 	%p8, %rd11, 0;
	@%p8 bra 	$L__BB0_5;
	cvta.to.global.u64 	%rd12, %rd6;
	atom.global.add.f32 	%f17, [%rd12], %f4;
$L__BB0_5:
	ret;

}


// ===== COMPILED SASS (sm_100) =====

	.target	sm_100

	.elftype	@"ET_EXEC"


//--------------------- .note.nv.tkinfo           --------------------------
	.section	.note.nv.tkinfo,"",@"SHT_NOTE"
	.sectionflags	@"SHF_NOTE_NV_TKINFO"
	.tkinfo
        /*0018*/ 	.word	0x00000002
        /*0030*/ 	.string	""
        /*0030*/ 	.string	"ptxas"
        /*0030*/ 	.string	"Cuda compilation tools, release 13.0, V13.0.88"
        /*0030*/ 	.string	"Build cuda_13.0.r13.0/compiler.36424714_0"
        /*0030*/ 	.string	"-arch sm_100 -m 64 "



//--------------------- .note.nv.cuinfo           --------------------------
	.section	.note.nv.cuinfo,"",@"SHT_NOTE"
	.sectionflags	@"SHF_NOTE_NV_CUINFO"
        /*0018*/ 	.short	0x0002
        /*001a*/ 	.short	0x0064
        /*001c*/ 	.short	0x0082
	.zero		2


//--------------------- .nv.info                  --------------------------
	.section	.nv.info,"",@"SHT_CUDA_INFO"
	.align	4


	//----- nvinfo : EIATTR_REGCOUNT
	.align		4
        /*0000*/ 	.byte	0x04, 0x2f
        /*0002*/ 	.short	(.L_1 - .L_0)
	.align		4
.L_0:
        /*0004*/ 	.word	index@(_Z32reduce_warp_shfl_register_kernelIfEvPT_PKS0_m)
        /*0008*/ 	.word	0x0000000b


	//----- nvinfo : EIATTR_FRAME_SIZE
	.align		4
.L_1:
        /*000c*/ 	.byte	0x04, 0x11
        /*000e*/ 	.short	(.L_3 - .L_2)
	.align		4
.L_2:
        /*0010*/ 	.word	index@(_Z32reduce_warp_shfl_register_kernelIfEvPT_PKS0_m)
        /*0014*/ 	.word	0x00000000


	//----- nvinfo : EIATTR_MIN_STACK_SIZE
	.align		4
.L_3:
        /*0018*/ 	.byte	0x04, 0x12
        /*001a*/ 	.short	(.L_5 - .L_4)
	.align		4
.L_4:
        /*001c*/ 	.word	index@(_Z32reduce_warp_shfl_register_kernelIfEvPT_PKS0_m)
        /*0020*/ 	.word	0x00000000
.L_5:


//--------------------- .nv.compat                --------------------------
	.section	.nv.compat,"",@"SHT_CUDA_COMPAT_INFO"
	.align	4
        /*0000*/ 	.byte	0x02, 0x09, 0x00, 0x00, 0x02, 0x02, 0x01, 0x00, 0x02, 0x05, 0x05, 0x00, 0x03, 0x07, 0x01, 0x01
        /*0010*/ 	.byte	0x02, 0x03, 0x00, 0x00, 0x02, 0x06, 0x01, 0x00, 0x04, 0x0b, 0x08, 0x00, 0x09, 0x00, 0x00, 0x00
        /*0020*/ 	.byte	0x00, 0x00, 0x00, 0x00


//--------------------- .nv.info._Z32reduce_warp_shfl_register_kernelIfEvPT_PKS0_m --------------------------
	.section	.nv.info._Z32reduce_warp_shfl_register_kernelIfEvPT_PKS0_m,"",@"SHT_CUDA_INFO"
	.sectionflags	@""
	.align	4


	//----- nvinfo : EIATTR_CUDA_API_VERSION
	.align		4
        /*0000*/ 	.byte	0x04, 0x37
        /*0002*/ 	.short	(.L_7 - .L_6)
.L_6:
        /*0004*/ 	.word	0x00000082


	//----- nvinfo : EIATTR_KPARAM_INFO
	.align		4
.L_7:
        /*0008*/ 	.byte	0x04, 0x17
        /*000a*/ 	.short	(.L_9 - .L_8)
.L_8:
        /*000c*/ 	.word	0x00000000
        /*0010*/ 	.short	0x0002
        /*0012*/ 	.short	0x0010
        /*0014*/ 	.byte	0x00, 0xf0, 0x21, 0x00


	//----- nvinfo : EIATTR_KPARAM_INFO
	.align		4
.L_9:
        /*0018*/ 	.byte	0x04, 0x17
        /*001a*/ 	.short	(.L_11 - .L_10)
.L_10:
        /*001c*/ 	.word	0x00000000
        /*0020*/ 	.short	0x0001
        /*0022*/ 	.short	0x0008
        /*0024*/ 	.byte	0x00, 0xf5, 0x21, 0x00


	//----- nvinfo : EIATTR_KPARAM_INFO
	.align		4
.L_11:
        /*0028*/ 	.byte	0x04, 0x17
        /*002a*/ 	.short	(.L_13 - .L_12)
.L_12:
        /*002c*/ 	.word	0x00000000
        /*0030*/ 	.short	0x0000
        /*0032*/ 	.short	0x0000
        /*0034*/ 	.byte	0x00, 0xf5, 0x21, 0x00


	//----- nvinfo : EIATTR_SPARSE_MMA_MASK
	.align		4
.L_13:
        /*0038*/ 	.byte	0x03, 0x50
        /*003a*/ 	.short	0x0000


	//----- nvinfo : EIATTR_MAXREG_COUNT
	.align		4
        /*003c*/ 	.byte	0x03, 0x1b
        /*003e*/ 	.short	0x00ff


	//----- nvinfo : EIATTR_MERCURY_ISA_VERSION
	.align		4
        /*0040*/ 	.byte	0x03, 0x5f
        /*0042*/ 	.short	0x0101


	//----- nvinfo : EIATTR_COOP_GROUP_MASK_REGIDS
	.align		4
        /*0044*/ 	.byte	0x04, 0x29
        /*0046*/ 	.short	(.L_15 - .L_14)


	//   ....[0]....
.L_14:
        /*0048*/ 	.word	0xffffffff


	//   ....[1]....
        /*004c*/ 	.word	0xffffffff


	//   ....[2]....
        /*0050*/ 	.word	0xffffffff


	//   ....[3]....
        /*0054*/ 	.word	0xffffffff


	//   ....[4]....
        /*0058*/ 	.word	0xffffffff


	//----- nvinfo : EIATTR_COOP_GROUP_INSTR_OFFSETS
	.align		4
.L_15:
        /*005c*/ 	.byte	0x04, 0x28
        /*005e*/ 	.short	(.L_17 - .L_16)


	//   ....[0]....
.L_16:
        /*0060*/ 	.word	0x000001a0


	//   ....[1]....
        /*0064*/ 	.word	0x000001d0


	//   ....[2]....
        /*0068*/ 	.word	0x000001f0


	//   ....[3]....
        /*006c*/ 	.word	0x00000210


	//   ....[4]....
        /*0070*/ 	.word	0x00000230


	//----- nvinfo : EIATTR_VRC_CTA_INIT_COUNT
	.align		4
.L_17:
        /*0074*/ 	.byte	0x02, 0x4a
	.zero		1
	.zero		1


	//----- nvinfo : EIATTR_EXIT_INSTR_OFFSETS
	.align		4
        /*0078*/ 	.byte	0x04, 0x1c
        /*007a*/ 	.short	(.L_19 - .L_18)


	//   ....[0]....
.L_18:
        /*007c*/ 	.word	0x00000240


	//   ....[1]....
        /*0080*/ 	.word	0x00000280


	//----- nvinfo : EIATTR_CRS_STACK_SIZE
	.align		4
.L_19:
        /*0084*/ 	.byte	0x04, 0x1e
        /*0086*/ 	.short	(.L_21 - .L_20)
.L_20:
        /*0088*/ 	.word	0x00000000


	//----- nvinfo : EIATTR_CBANK_PARAM_SIZE
	.align		4
.L_21:
        /*008c*/ 	.byte	0x03, 0x19
        /*008e*/ 	.short	0x0018


	//----- nvinfo : EIATTR_PARAM_CBANK
	.align		4
        /*0090*/ 	.byte	0x04, 0x0a
        /*0092*/ 	.short	(.L_23 - .L_22)
	.align		4
.L_22:
        /*0094*/ 	.word	index@(.nv.constant0._Z32reduce_warp_shfl_register_kernelIfEvPT_PKS0_m)
        /*0098*/ 	.short	0x0380
        /*009a*/ 	.short	0x0018


	//----- nvinfo : EIATTR_SW_WAR
	.align		4
.L_23:
        /*009c*/ 	.byte	0x04, 0x36
        /*009e*/ 	.short	(.L_25 - .L_24)
.L_24:
        /*00a0*/ 	.word	0x00000008
.L_25:


//--------------------- .nv.callgraph             --------------------------
	.section	.nv.callgraph,"",@"SHT_CUDA_CALLGRAPH"
	.align	4
	.sectionentsize	8
	.align		4
        /*0000*/ 	.word	0x00000000
	.align		4
        /*0004*/ 	.word	0xffffffff
	.align		4
        /*0008*/ 	.word	0x00000000
	.align		4
        /*000c*/ 	.word	0xfffffffe
	.align		4
        /*0010*/ 	.word	0x00000000
	.align		4
        /*0014*/ 	.word	0xfffffffd
	.align		4
        /*0018*/ 	.word	0x00000000
	.align		4
        /*001c*/ 	.word	0xfffffffc


//--------------------- .text._Z32reduce_warp_shfl_register_kernelIfEvPT_PKS0_m --------------------------
	.section	.text._Z32reduce_warp_shfl_register_kernelIfEvPT_PKS0_m,"ax",@progbits
	.align	128
        .global         _Z32reduce_warp_shfl_register_kernelIfEvPT_PKS0_m
        .type           _Z32reduce_warp_shfl_register_kernelIfEvPT_PKS0_m,@function
        .size           _Z32reduce_warp_shfl_register_kernelIfEvPT_PKS0_m,(.L_x_4 - _Z32reduce_warp_shfl_register_kernelIfEvPT_PKS0_m)
        .other          _Z32reduce_warp_shfl_register_kernelIfEvPT_PKS0_m,@"STO_CUDA_ENTRY STV_DEFAULT"
_Z32reduce_warp_shfl_register_kernelIfEvPT_PKS0_m:
.text._Z32reduce_warp_shfl_register_kernelIfEvPT_PKS0_m:
[----:B------:R-:W-:Y:S01]  /*0000*/  LDC R1, c[0x0][0x37c] ;  /* 0x0000df00ff017b82 */ /* 0x000fe20000000800 */
[----:B------:R-:W0:Y:S01]  /*0010*/  S2R R6, SR_TID.X ;  /* 0x0000000000067919 */ /* 0x000e220000002100 */
[----:B------:R-:W0:Y:S01]  /*0020*/  LDCU.64 UR8, c[0x0][0x390] ;  /* 0x00007200ff0877ac */ /* 0x000e220008000a00 */
[----:B------:R-:W-:Y:S01]  /*0030*/  BSSY.RECONVERGENT B0, `(.L_x_0) ;  /* 0x0000016000007945 */ /* 0x000fe20003800200 */
[----:B------:R-:W-:Y:S01]  /*0040*/  IMAD.MOV.U32 R0, RZ, RZ, RZ ;  /* 0x000000ffff007224 */ /* 0x000fe200078e00ff */
[----:B------:R-:W1:Y:S01]  /*0050*/  LDCU.64 UR4, c[0x0][0x358] ;  /* 0x00006b00ff0477ac */ /* 0x000e620008000a00 */
[----:B------:R-:W2:Y:S01]  /*0060*/  LDCU.64 UR10, c[0x0][0x388] ;  /* 0x00007100ff0a77ac */ /* 0x000ea20008000a00 */
[----:B0-----:R-:W-:-:S04]  /*0070*/  ISETP.GE.U32.AND P0, PT, R6, UR8, PT ;  /* 0x0000000806007c0c */ /* 0x001fc8000bf06070 */
[----:B------:R-:W-:-:S13]  /*0080*/  ISETP.GE.U32.AND.EX P0, PT, RZ, UR9, PT, P0 ;  /* 0x00000009ff007c0c */ /* 0x000fda000bf06100 */
[----:B-12---:R-:W-:Y:S05]  /*0090*/  @P0 BRA `(.L_x_1) ;  /* 0x00000000003c0947 */ /* 0x006fea0003800000 */
[----:B------:R-:W0:Y:S01]  /*00a0*/  LDCU UR6, c[0x0][0x360] ;  /* 0x00006c00ff0677ac */ /* 0x000e220008000800 */
[----:B------:R-:W0:Y:S01]  /*00b0*/  LDC R4, c[0x0][0x370] ;  /* 0x0000dc00ff047b82 */ /* 0x000e220000000800 */
[----:B------:R-:W-:Y:S02]  /*00c0*/  HFMA2 R0, -RZ, RZ, 0, 0 ;  /* 0x00000000ff007431 */ /* 0x000fe400000001ff */
[----:B------:R-:W-:Y:S01]  /*00d0*/  IMAD.MOV.U32 R5, RZ, RZ, R6 ;  /* 0x000000ffff057224 */ /* 0x000fe200078e0006 */
[----:B------:R-:W-:Y:S01]  /*00e0*/  MOV R8, RZ ;  /* 0x000000ff00087202 */ /* 0x000fe20000000f00 */
[----:B0-----:R-:W-:-:S07]  /*00f0*/  IMAD R4, R4, UR6, RZ ;  /* 0x0000000604047c24 */ /* 0x001fce000f8e02ff */
.L_x_2:
[----:B------:R-:W-:-:S04]  /*0100*/  LEA R2, P0, R5, UR10, 0x2 ;  /* 0x0000000a05027c11 */ /* 0x000fc8000f8010ff */
[----:B------:R-:W-:-:S06]  /*0110*/  LEA.HI.X R3, R5, UR11, R8, 0x2, P0 ;  /* 0x0000000b05037c11 */ /* 0x000fcc00080f1408 */
[----:B------:R-:W2:Y:S01]  /*0120*/  LDG.E R3, desc[UR4][R2.64] ;  /* 0x0000000402037981 */ /* 0x000ea2000c1e1900 */
[----:B------:R-:W-:-:S05]  /*0130*/  IADD3 R5, P0, PT, R4, R5, RZ ;  /* 0x0000000504057210 */ /* 0x000fca0007f1e0ff */
[----:B------:R-:W-:Y:S01]  /*0140*/  IMAD.X R8, RZ, RZ, R8, P0 ;  /* 0x000000ffff087224 */ /* 0x000fe200000e0608 */
[----:B------:R-:W-:-:S04]  /*0150*/  ISETP.GE.U32.AND P0, PT, R5, UR8, PT ;  /* 0x0000000805007c0c */ /* 0x000fc8000bf06070 */
[----:B------:R-:W-:Y:S01]  /*0160*/  ISETP.GE.U32.AND.EX P0, PT, R8, UR9, PT, P0 ;  /* 0x0000000908007c0c */ /* 0x000fe2000bf06100 */
[----:B--2---:R-:W-:-:S12]  /*0170*/  FADD R0, R3, R0 ;  /* 0x0000000003007221 */ /* 0x004fd80000000000 */
[----:B------:R-:W-:Y:S05]  /*0180*/  @!P0 BRA `(.L_x_2) ;  /* 0xfffffffc00dc8947 */ /* 0x000fea000383ffff */
.L_x_1:
[----:B------:R-:W-:Y:S05]  /*0190*/  BSYNC.RECONVERGENT B0 ;  /* 0x0000000000007941 */ /* 0x000fea0003800200 */
.L_x_0:
[----:B------:R-:W0:Y:S01]  /*01a0*/  SHFL.DOWN PT, R3, R0, 0x10, 0x1f ;  /* 0x0a001f0000037f89 */ /* 0x000e2200000e0000 */
[----:B------:R-:W-:Y:S01]  /*01b0*/  LOP3.LUT P0, RZ, R6, 0x1f, RZ, 0xc0, !PT ;  /* 0x0000001f06ff7812 */ /* 0x000fe2000780c0ff */
[----:B0-----:R-:W-:-:S05]  /*01c0*/  FADD R3, R3, R0 ;  /* 0x0000000003037221 */ /* 0x001fca0000000000 */
[----:B------:R-:W0:Y:S02]  /*01d0*/  SHFL.DOWN PT, R2, R3, 0x8, 0x1f ;  /* 0x09001f0003027f89 */ /* 0x000e2400000e0000 */
[----:B0-----:R-:W-:-:S05]  /*01e0*/  FADD R2, R3, R2 ;  /* 0x0000000203027221 */ /* 0x001fca0000000000 */
[----:B------:R-:W0:Y:S02]  /*01f0*/  SHFL.DOWN PT, R5, R2, 0x4, 0x1f ;  /* 0x08801f0002057f89 */ /* 0x000e2400000e0000 */
[----:B0-----:R-:W-:-:S05]  /*0200*/  FADD R5, R2, R5 ;  /* 0x0000000502057221 */ /* 0x001fca0000000000 */
[----:B------:R-:W0:Y:S02]  /*0210*/  SHFL.DOWN PT, R4, R5, 0x2, 0x1f ;  /* 0x08401f0005047f89 */ /* 0x000e2400000e0000 */
[----:B0-----:R-:W-:-:S05]  /*0220*/  FADD R4, R5, R4 ;  /* 0x0000000405047221 */ /* 0x001fca0000000000 */
[----:B------:R0:W1:Y:S01]  /*0230*/  SHFL.DOWN PT, R7, R4, 0x1, 0x1f ;  /* 0x08201f0004077f89 */ /* 0x00006200000e0000 */
[----:B------:R-:W-:Y:S05]  /*0240*/  @P0 EXIT ;  /* 0x000000000000094d */ /* 0x000fea0003800000 */
[----:B------:R-:W2:Y:S01]  /*0250*/  LDC.64 R2, c[0x0][0x380] ;  /* 0x0000e000ff027b82 */ /* 0x000ea20000000a00 */
[----:B-1----:R-:W-:-:S05]  /*0260*/  FADD R7, R4, R7 ;  /* 0x0000000704077221 */ /* 0x002fca0000000000 */
[----:B--2---:R-:W-:Y:S01]  /*0270*/  REDG.E.ADD.F32.FTZ.RN.STRONG.GPU desc[UR4][R2.64], R7 ;  /* 0x00000007020079a6 */ /* 0x004fe2000c12f304 */
[----:B------:R-:W-:Y:S05]  /*0280*/  EXIT ;  /* 0x000000000000794d */ /* 0x000fea0003800000 */
.L_x_3:
[----:B------:R-:W-:-:S00]  /*0290*/  BRA `(.L_x_3) ;  /* 0xfffffffc00fc7947 */ /* 0x000fc0000383ffff */
[----:B------:R-:W-:-:S00]  /*02a0*/  NOP ;  /* 0x0000000000007918 */ /* 0x000fc00000000000 */
        /* <DEDUP_REMOVED lines=13> */
.L_x_4:


//--------------------- .nv.shared.reserved.0     --------------------------
	.section	.nv.shared.reserved.0,"aw",@nobits
	.weak		__nv_reservedSMEM_offset_0_alias
	.size		__nv_reservedSMEM_offset_0_alias, 0, 64
	.other		__nv_reservedSMEM_offset_0_alias,@"STO_CUDA_RESERVED_SHARED STV_DEFAULT"
__nv_reservedSMEM_offset_0_alias:
	.zero		0
	.zero		64


//--------------------- .nv.constant0._Z32reduce_warp_shfl_register_kernelIfEvPT_PKS0_m --------------------------
	.section	.nv.constant0._Z32reduce_warp_shfl_register_kernelIfEvPT_PKS0_m,"a",@progbits
	.sectionflags	@""
	.align	4
.nv.constant0._Z32reduce_warp_shfl_register_kernelIfEvPT_PKS0_m:
	.zero		920


//--------------------- SYMBOLS --------------------------

	.type		.nv.reservedSmem.offset0,@object
	.size		.nv.reservedSmem.offset0,0x4
